.version 2.0 
.target sm_20
.global .s32  gresult;
.global .s32  gargc;

// SRC_B immediate should not result in short expansion (negative)

.entry main {
   .reg .s32 a, b, c;

   ld.global.s32  b, [gresult];
   ld.global.s32  c, [gargc];
   mad.lo.s32   a, b, -3, c;
   st.global.s32 [gresult], a;
   
   exit;
}


// ===== COMPILED SASS (sm_100) =====

	.target	sm_100

	.elftype	@"ET_EXEC"


//--------------------- .note.nv.tkinfo           --------------------------
	.section	.note.nv.tkinfo,"",@"SHT_NOTE"
	.sectionflags	@"SHF_NOTE_NV_TKINFO"
	.tkinfo
        /*0018*/ 	.word	0x00000002
        /*0030*/ 	.string	""
        /*0030*/ 	.string	"ptxas"
        /*0030*/ 	.string	"Cuda compilation tools, release 13.0, V13.0.88"
        /*0030*/ 	.string	"Build cuda_13.0.r13.0/compiler.36424714_0"
        /*0030*/ 	.string	"-arch sm_100 "



//--------------------- .note.nv.cuinfo           --------------------------
	.section	.note.nv.cuinfo,"",@"SHT_NOTE"
	.sectionflags	@"SHF_NOTE_NV_CUINFO"
        /*0018*/ 	.short	0x0002
        /*001a*/ 	.short	0x0014
        /*001c*/ 	.short	0x0082
	.zero		2


//--------------------- .nv.info                  --------------------------
	.section	.nv.info,"",@"SHT_CUDA_INFO"
	.align	4


	//----- nvinfo : EIATTR_REGCOUNT
	.align		4
        /*0000*/ 	.byte	0x04, 0x2f
        /*0002*/ 	.short	(.L_3 - .L_2)
	.align		4
.L_2:
        /*0004*/ 	.word	index@(main)
        /*0008*/ 	.word	0x0000000a


	//----- nvinfo : EIATTR_FRAME_SIZE
	.align		4
.L_3:
        /*000c*/ 	.byte	0x04, 0x11
        /*000e*/ 	.short	(.L_5 - .L_4)
	.align		4
.L_4:
        /*0010*/ 	.word	index@(main)
        /*0014*/ 	.word	0x00000000


	//----- nvinfo : EIATTR_MIN_STACK_SIZE
	.align		4
.L_5:
        /*0018*/ 	.byte	0x04, 0x12
        /*001a*/ 	.short	(.L_7 - .L_6)
	.align		4
.L_6:
        /*001c*/ 	.word	index@(main)
        /*0020*/ 	.word	0x00000000
.L_7:


//--------------------- .nv.compat                --------------------------
	.section	.nv.compat,"",@"SHT_CUDA_COMPAT_INFO"
	.align	4
        /*0000*/ 	.byte	0x02, 0x09, 0x00, 0x00, 0x02, 0x02, 0x01, 0x00, 0x02, 0x05, 0x05, 0x00, 0x03, 0x07, 0x01, 0x01
        /*0010*/ 	.byte	0x02, 0x03, 0x00, 0x00, 0x02, 0x06, 0x01, 0x00, 0x04, 0x0b, 0x08, 0x00, 0x09, 0x00, 0x00, 0x00
        /*0020*/ 	.byte	0x00, 0x00, 0x00, 0x00


//--------------------- .nv.info.main             --------------------------
	.section	.nv.info.main,"",@"SHT_CUDA_INFO"
	.sectionflags	@""
	.align	4


	//----- nvinfo : EIATTR_CUDA_API_VERSION
	.align		4
        /*0000*/ 	.byte	0x04, 0x37
        /*0002*/ 	.short	(.L_9 - .L_8)
.L_8:
        /*0004*/ 	.word	0x00000082


	//----- nvinfo : EIATTR_SPARSE_MMA_MASK
	.align		4
.L_9:
        /*0008*/ 	.byte	0x03, 0x50
        /*000a*/ 	.short	0x0000


	//----- nvinfo : EIATTR_MAXREG_COUNT
	.align		4
        /*000c*/ 	.byte	0x03, 0x1b
        /*000e*/ 	.short	0x00ff


	//----- nvinfo : EIATTR_MERCURY_ISA_VERSION
	.align		4
        /*0010*/ 	.byte	0x03, 0x5f
        /*0012*/ 	.short	0x0101


	//----- nvinfo : EIATTR_VRC_CTA_INIT_COUNT
	.align		4
        /*0014*/ 	.byte	0x02, 0x4a
	.zero		1
	.zero		1


	//----- nvinfo : EIATTR_EXIT_INSTR_OFFSETS
	.align		4
        /*0018*/ 	.byte	0x04, 0x1c
        /*001a*/ 	.short	(.L_11 - .L_10)


	//   ....[0]....
.L_10:
        /*001c*/ 	.word	0x00000080


	//----- nvinfo : EIATTR_SW_WAR
	.align		4
.L_11:
        /*0020*/ 	.byte	0x04, 0x36
        /*0022*/ 	.short	(.L_13 - .L_12)
.L_12:
        /*0024*/ 	.word	0x00000008
.L_13:


//--------------------- .nv.callgraph             --------------------------
	.section	.nv.callgraph,"",@"SHT_CUDA_CALLGRAPH"
	.align	4
	.sectionentsize	8
	.align		4
        /*0000*/ 	.word	0x00000000
	.align		4
        /*0004*/ 	.word	0xffffffff
	.align		4
        /*0008*/ 	.word	0x00000000
	.align		4
        /*000c*/ 	.word	0xfffffffe
	.align		4
        /*0010*/ 	.word	0x00000000
	.align		4
        /*0014*/ 	.word	0xfffffffd
	.align		4
        /*0018*/ 	.word	0x00000000
	.align		4
        /*001c*/ 	.word	0xfffffffc


//--------------------- .nv.constant4             --------------------------
	.section	.nv.constant4,"a",@progbits
	.align	8
	.align		8
.nv.constant4:
        /*0000*/ 	.dword	gresult
	.align		8
        /*0008*/ 	.dword	gargc


//--------------------- .text.main                --------------------------
	.section	.text.main,"ax",@progbits
	.align	128
.text.main:
        .type           main,@function
        .size           main,(.L_x_1 - main)
        .other          main,@"STO_CUDA_ENTRY STV_DEFAULT"
main:
[----:B------:R-:W-:Y:S08]  /*0000*/  LDC R1, c[0x0][0x37c] ;  /* 0x0000df00ff017b82 */ /* 0x000ff00000000800 */
[----:B------:R-:W0:Y:S01]  /*0010*/  LDC.64 R4, c[0x4][0x8] ;  /* 0x01000200ff047b82 */ /* 0x000e220000000a00 */
[----:B------:R-:W0:Y:S07]  /*0020*/  LDCU.64 UR4, c[0x0][0x358] ;  /* 0x00006b00ff0477ac */ /* 0x000e2e0008000a00 */
[----:B------:R-:W1:Y:S01]  /*0030*/  LDC.64 R2, c[0x4][RZ] ;  /* 0x01000000ff027b82 */ /* 0x000e620000000a00 */
[----:B0-----:R-:W2:Y:S04]  /*0040*/  LDG.E R5, desc[UR4][R4.64] ;  /* 0x0000000404057981 */ /* 0x001ea8000c1e1900 */
[----:B-1----:R-:W2:Y:S02]  /*0050*/  LDG.E R0, desc[UR4][R2.64] ;  /* 0x0000000402007981 */ /* 0x002ea4000c1e1900 */
[----:B--2---:R-:W-:-:S05]  /*0060*/  IMAD R7, R0, -0x3, R5 ;  /* 0xfffffffd00077824 */ /* 0x004fca00078e0205 */
[----:B------:R-:W-:Y:S01]  /*0070*/  STG.E desc[UR4][R2.64], R7 ;  /* 0x0000000702007986 */ /* 0x000fe2000c101904 */
[----:B------:R-:W-:Y:S05]  /*0080*/  EXIT ;  /* 0x000000000000794d */ /* 0x000fea0003800000 */
.L_x_0:
[----:B------:R-:W-:-:S00]  /*0090*/  BRA `(.L_x_0) ;  /* 0xfffffffc00fc7947 */ /* 0x000fc0000383ffff */
[----:B------:R-:W-:-:S00]  /*00a0*/  NOP ;  /* 0x0000000000007918 */ /* 0x000fc00000000000 */
        /* <DEDUP_REMOVED lines=13> */
.L_x_1:


//--------------------- .nv.shared.reserved.0     --------------------------
	.section	.nv.shared.reserved.0,"aw",@nobits
	.weak		__nv_reservedSMEM_offset_0_alias
	.size		__nv_reservedSMEM_offset_0_alias, 0, 64
	.other		__nv_reservedSMEM_offset_0_alias,@"STO_CUDA_RESERVED_SHARED STV_DEFAULT"
__nv_reservedSMEM_offset_0_alias:
	.zero		0
	.zero		64


//--------------------- .nv.global                --------------------------
	.section	.nv.global,"aw",@nobits
	.align	4
.nv.global:
	.type		gresult,@object
	.size		gresult,(gargc - gresult)
gresult:
	.zero		4
	.type		gargc,@object
	.size		gargc,(.L_1 - gargc)
gargc:
	.zero		4
.L_1:


//--------------------- .nv.constant0.main        --------------------------
	.section	.nv.constant0.main,"a",@progbits
	.sectionflags	@""
	.align	4
.nv.constant0.main:
	.zero		896


//--------------------- SYMBOLS --------------------------

	.type		.nv.reservedSmem.offset0,@object
	.size		.nv.reservedSmem.offset0,0x4
